	.headerflags	@"EF_CUDA_TEXMODE_UNIFIED EF_CUDA_64BIT_ADDRESS EF_CUDA_SM75 EF_CUDA_VIRTUAL_SM(EF_CUDA_SM75)"
	.elftype	@"ET_EXEC"


//--------------------- .nv.info                  --------------------------
	.section	.nv.info,"",@"SHT_CUDA_INFO"
	.align	4


	//----- nvinfo : EIATTR_REGCOUNT
	.align		4
        /*0000*/ 	.byte	0x04, 0x2f
        /*0002*/ 	.short	(.L_2 - .L_1)
	.align		4
.L_1:
        /*0004*/ 	.word	index@(kda_gate_fwd_kernel)
        /*0008*/ 	.word	0x0000001a


	//----- nvinfo : EIATTR_FRAME_SIZE
	.align		4
.L_2:
        /*000c*/ 	.byte	0x04, 0x11
        /*000e*/ 	.short	(.L_4 - .L_3)
	.align		4
.L_3:
        /*0010*/ 	.word	index@(kda_gate_fwd_kernel)
        /*0014*/ 	.word	0x00000000


	//----- nvinfo : EIATTR_MIN_STACK_SIZE
	.align		4
.L_4:
        /*0018*/ 	.byte	0x04, 0x12
        /*001a*/ 	.short	(.L_6 - .L_5)
	.align		4
.L_5:
        /*001c*/ 	.word	index@(kda_gate_fwd_kernel)
        /*0020*/ 	.word	0x00000000
.L_6:


//--------------------- .nv.info.kda_gate_fwd_kernel --------------------------
	.section	.nv.info.kda_gate_fwd_kernel,"",@"SHT_CUDA_INFO"
	.sectionflags	@""
	.align	4


	//----- nvinfo : EIATTR_SW_WAR
	.align		4
        /*0000*/ 	.byte	0x04, 0x36
        /*0002*/ 	.short	(.L_8 - .L_7)
.L_7:
        /*0004*/ 	.word	0x00000001


	//----- nvinfo : EIATTR_CUDA_API_VERSION
	.align		4
.L_8:
        /*0008*/ 	.byte	0x04, 0x37
        /*000a*/ 	.short	(.L_10 - .L_9)
.L_9:
        /*000c*/ 	.word	0x00000080


	//----- nvinfo : EIATTR_PARAM_CBANK
	.align		4
.L_10:
        /*0010*/ 	.byte	0x04, 0x0a
        /*0012*/ 	.short	(.L_12 - .L_11)
	.align		4
.L_11:
        /*0014*/ 	.word	index@(.nv.constant0.kda_gate_fwd_kernel)
        /*0018*/ 	.short	0x0160
        /*001a*/ 	.short	0x0030


	//----- nvinfo : EIATTR_CBANK_PARAM_SIZE
	.align		4
.L_12:
        /*001c*/ 	.byte	0x03, 0x19
        /*001e*/ 	.short	0x0030


	//----- nvinfo : EIATTR_KPARAM_INFO
	.align		4
        /*0020*/ 	.byte	0x04, 0x17
        /*0022*/ 	.short	(.L_14 - .L_13)
.L_13:
        /*0024*/ 	.word	0x00000000
        /*0028*/ 	.short	0x0006
        /*002a*/ 	.short	0x0028
        /*002c*/ 	.byte	0x00, 0xf4, 0x21, 0x00


	//----- nvinfo : EIATTR_KPARAM_INFO
	.align		4
.L_14:
        /*0030*/ 	.byte	0x04, 0x17
        /*0032*/ 	.short	(.L_16 - .L_15)
.L_15:
        /*0034*/ 	.word	0x00000000
        /*0038*/ 	.short	0x0005
        /*003a*/ 	.short	0x0020
        /*003c*/ 	.byte	0x00, 0xf4, 0x21, 0x00


	//----- nvinfo : EIATTR_KPARAM_INFO
	.align		4
.L_16:
        /*0040*/ 	.byte	0x04, 0x17
        /*0042*/ 	.short	(.L_18 - .L_17)
.L_17:
        /*0044*/ 	.word	0x00000000
        /*0048*/ 	.short	0x0004
        /*004a*/ 	.short	0x001c
        /*004c*/ 	.byte	0x00, 0xf0, 0x11, 0x00


	//----- nvinfo : EIATTR_KPARAM_INFO
	.align		4
.L_18:
        /*0050*/ 	.byte	0x04, 0x17
        /*0052*/ 	.short	(.L_20 - .L_19)
.L_19:
        /*0054*/ 	.word	0x00000000
        /*0058*/ 	.short	0x0003
        /*005a*/ 	.short	0x0018
        /*005c*/ 	.byte	0x00, 0xf0, 0x11, 0x00


	//----- nvinfo : EIATTR_KPARAM_INFO
	.align		4
.L_20:
        /*0060*/ 	.byte	0x04, 0x17
        /*0062*/ 	.short	(.L_22 - .L_21)
.L_21:
        /*0064*/ 	.word	0x00000000
        /*0068*/ 	.short	0x0002
        /*006a*/ 	.short	0x0010
        /*006c*/ 	.byte	0x00, 0xf4, 0x21, 0x00


	//----- nvinfo : EIATTR_KPARAM_INFO
	.align		4
.L_22:
        /*0070*/ 	.byte	0x04, 0x17
        /*0072*/ 	.short	(.L_24 - .L_23)
.L_23:
        /*0074*/ 	.word	0x00000000
        /*0078*/ 	.short	0x0001
        /*007a*/ 	.short	0x0008
        /*007c*/ 	.byte	0x00, 0xf4, 0x21, 0x00


	//----- nvinfo : EIATTR_KPARAM_INFO
	.align		4
.L_24:
        /*0080*/ 	.byte	0x04, 0x17
        /*0082*/ 	.short	(.L_26 - .L_25)
.L_25:
        /*0084*/ 	.word	0x00000000
        /*0088*/ 	.short	0x0000
        /*008a*/ 	.short	0x0000
        /*008c*/ 	.byte	0x00, 0xf4, 0x21, 0x00


	//----- nvinfo : EIATTR_MAXREG_COUNT
	.align		4
.L_26:
        /*0090*/ 	.byte	0x03, 0x1b
        /*0092*/ 	.short	0x00ff


	//----- nvinfo : EIATTR_EXIT_INSTR_OFFSETS
	.align		4
        /*0094*/ 	.byte	0x04, 0x1c
        /*0096*/ 	.short	(.L_28 - .L_27)


	//   ....[0]....
.L_27:
        /*0098*/ 	.word	0x00000a90


	//   ....[1]....
        /*009c*/ 	.word	0x00000ab0


	//----- nvinfo : EIATTR_REQNTID
	.align		4
.L_28:
        /*00a0*/ 	.byte	0x04, 0x10
        /*00a2*/ 	.short	(.L_30 - .L_29)
.L_29:
        /*00a4*/ 	.word	0x00000100
        /*00a8*/ 	.word	0x00000001
        /*00ac*/ 	.word	0x00000001
.L_30:


//--------------------- .nv.callgraph             --------------------------
	.section	.nv.callgraph,"",@"SHT_CUDA_CALLGRAPH"
	.align	4
	.sectionentsize	8
	.align		4
        /*0000*/ 	.word	0x00000000
	.align		4
        /*0004*/ 	.word	0xffffffff
	.align		4
        /*0008*/ 	.word	0x00000000
	.align		4
        /*000c*/ 	.word	0xfffffffe
	.align		4
        /*0010*/ 	.word	0x00000000
	.align		4
        /*0014*/ 	.word	0xfffffffd
	.align		4
        /*0018*/ 	.word	0x00000000
	.align		4
        /*001c*/ 	.word	0xfffffffc


//--------------------- .nv.rel.action            --------------------------
	.section	.nv.rel.action,"",@"SHT_CUDA_RELOCINFO"
	.align	8
	.sectionentsize	8
        /*0000*/ 	.byte	0x73, 0x00, 0x00, 0x00, 0x00, 0x00, 0x00, 0x00, 0x00, 0x00, 0x00, 0x11, 0x25, 0x00, 0x05, 0x36


//--------------------- .nv.constant4             --------------------------
	.section	.nv.constant4,"a",@progbits
	.align	8
	.align		8
.nv.constant4:
        /*0000*/ 	.dword	_$_str


//--------------------- .nv.constant0.kda_gate_fwd_kernel --------------------------
	.section	.nv.constant0.kda_gate_fwd_kernel,"a",@progbits
	.sectionflags	@""
	.align	4
.nv.constant0.kda_gate_fwd_kernel:
	.zero		400


//--------------------- .text.kda_gate_fwd_kernel --------------------------
	.section	.text.kda_gate_fwd_kernel,"ax",@progbits
	.sectioninfo	@"SHI_REGISTERS=26"
	.align	128
        .global         kda_gate_fwd_kernel
        .type           kda_gate_fwd_kernel,@function
        .size           kda_gate_fwd_kernel,(.L_x_1 - kda_gate_fwd_kernel)
        .other          kda_gate_fwd_kernel,@"STO_CUDA_ENTRY STV_DEFAULT"
kda_gate_fwd_kernel:
.text.kda_gate_fwd_kernel:
[----:B------:R-:W-:Y:S02]  /*0000*/  MOV R1, c[0x0][0x28] ;  /* 0x00000a0000017a02 */ /* 0x000fe40000000f00 */
[----:B------:R-:W0:Y:S01]  /*0010*/  S2R R2, SR_TID.X ;  /* 0x0000000000027919 */ /* 0x000e220000002100 */
[----:B------:R-:W-:Y:S01]  /*0020*/  ULDC.64 UR4, c[0x0][0x178] ;  /* 0x00005e0000047ab9 */ /* 0x000fe20000000a00 */
[----:B------:R-:W-:Y:S01]  /*0030*/  CS2R R6, SRZ ;  /* 0x0000000000067805 */ /* 0x000fe2000001ff00 */
[----:B------:R-:W-:Y:S01]  /*0040*/  USHF.R.S32.HI UR4, URZ, 0x1f, UR4 ;  /* 0x0000001f3f047899 */ /* 0x000fe20008011404 */
[----:B------:R-:W1:Y:S01]  /*0050*/  S2R R0, SR_CTAID.X ;  /* 0x0000000000007919 */ /* 0x000e620000002500 */
[----:B------:R-:W-:Y:S02]  /*0060*/  UMOV UR6, 0xc ;  /* 0x0000000c00067882 */ /* 0x000fe40000000000 */
[----:B------:R-:W-:Y:S01]  /*0070*/  UIMAD UR5, UR6, UR5, URZ ;  /* 0x00000005060572a4 */ /* 0x000fe2000f8e023f */
[----:B------:R-:W2:Y:S01]  /*0080*/  S2UR UR10, SR_CTAID.Y ;  /* 0x00000000000a79c3 */ /* 0x000ea20000002600 */
[----:B------:R-:W-:Y:S02]  /*0090*/  ULDC.64 UR8, c[0x0][0x160] ;  /* 0x0000580000087ab9 */ /* 0x000fe40000000a00 */
[----:B------:R-:W-:Y:S01]  /*00a0*/  USHF.R.S32.HI UR11, URZ, 0x1f, UR5 ;  /* 0x0000001f3f0b7899 */ /* 0x000fe20008011405 */
[----:B0-----:R-:W-:-:S02]  /*00b0*/  SHF.R.U32.HI R3, RZ, 0x2, R2 ;  /* 0x00000002ff037819 */ /* 0x001fc40000011602 */
[----:B------:R-:W-:Y:S02]  /*00c0*/  SHF.L.U32 R2, R2, 0x2, RZ ;  /* 0x0000000202027819 */ /* 0x000fe400000006ff */
[----:B-1----:R-:W-:Y:S02]  /*00d0*/  SHF.L.U32 R0, R0, 0x6, RZ ;  /* 0x0000000600007819 */ /* 0x002fe400000006ff */
[----:B------:R-:W-:Y:S02]  /*00e0*/  SGXT.U32 R3, R3, 0x6 ;  /* 0x000000060303781a */ /* 0x000fe40000000000 */
[----:B------:R-:W-:Y:S01]  /*00f0*/  LOP3.LUT R2, R2, 0xc, RZ, 0xc0, !PT ;  /* 0x0000000c02027812 */ /* 0x000fe200078ec0ff */
[----:B--2---:R-:W-:Y:S01]  /*0100*/  UIMAD UR7, UR10, 0x30, URZ ;  /* 0x000000300a0778a4 */ /* 0x004fe2000f8e023f */
[----:B------:R-:W-:Y:S01]  /*0110*/  LOP3.LUT R5, R3, R0, RZ, 0xfc, !PT ;  /* 0x0000000003057212 */ /* 0x000fe200078efcff */
[----:B------:R-:W-:Y:S01]  /*0120*/  UIMAD UR6, UR10, 0xc, URZ ;  /* 0x0000000c0a0678a4 */ /* 0x000fe2000f8e023f */
[----:B------:R-:W-:-:S02]  /*0130*/  SHF.R.S32.HI R3, RZ, 0x1f, R0 ;  /* 0x0000001fff037819 */ /* 0x000fc40000011400 */
[----:B------:R-:W-:-:S04]  /*0140*/  ISETP.GE.U32.AND P0, PT, R5, c[0x0][0x178], PT ;  /* 0x00005e0005007a0c */ /* 0x000fc80003f06070 */
[----:B------:R-:W-:Y:S01]  /*0150*/  ISETP.GE.AND.EX P0, PT, R3, UR4, PT, P0 ;  /* 0x0000000403007c0c */ /* 0x000fe2000bf06300 */
[----:B------:R-:W-:-:S03]  /*0160*/  UIADD3 UR4, UP0, UR7, UR8, URZ ;  /* 0x0000000807047290 */ /* 0x000fc6000ff1e03f */
[----:B------:R-:W-:Y:S01]  /*0170*/  ISETP.GT.AND P0, PT, R0, -0x1, !P0 ;  /* 0xffffffff0000780c */ /* 0x000fe20004704270 */
[----:B------:R-:W-:Y:S01]  /*0180*/  IMAD R0, R3, UR5, RZ ;  /* 0x0000000503007c24 */ /* 0x000fe2000f8e02ff */
[----:B------:R-:W-:Y:S02]  /*0190*/  MOV R3, RZ ;  /* 0x000000ff00037202 */ /* 0x000fe40000000f00 */
[----:B------:R-:W-:-:S03]  /*01a0*/  ISETP.NE.U32.AND P0, PT, R2, 0xc, P0 ;  /* 0x0000000c0200780c */ /* 0x000fc60000705070 */
[----:B------:R-:W-:Y:S01]  /*01b0*/  IMAD.WIDE.U32 R8, R5, UR5, R2 ;  /* 0x0000000505087c25 */ /* 0x000fe2000f8e0002 */
[----:B------:R-:W-:-:S03]  /*01c0*/  ULEA.HI.X UR5, UR6, UR9, URZ, 0x2, UP0 ;  /* 0x0000000906057291 */ /* 0x000fc600080f143f */
[----:B------:R-:W-:Y:S01]  /*01d0*/  IMAD R3, R5, UR11, R0 ;  /* 0x0000000b05037c24 */ /* 0x000fe2000f8e0200 */
[----:B------:R-:W-:Y:S01]  /*01e0*/  SHF.L.U32 R2, R8, 0x2, RZ ;  /* 0x0000000208027819 */ /* 0x000fe200000006ff */
[----:B------:R-:W-:-:S03]  /*01f0*/  CS2R R4, SRZ ;  /* 0x0000000000047805 */ /* 0x000fc6000001ff00 */
[----:B------:R-:W-:-:S04]  /*0200*/  IADD3 R3, R9, R3, RZ ;  /* 0x0000000309037210 */ /* 0x000fc80007ffe0ff */
[----:B------:R-:W-:-:S08]  /*0210*/  SHF.L.U64.HI R3, R8, 0x2, R3 ;  /* 0x0000000208037819 */ /* 0x000fd00000010203 */
[----:B------:R-:W2:Y:S01]  /*0220*/  @P0 LDG.E.128.SYS R4, [R2.64+UR4] ;  /* 0x0000000402040981 */ /* 0x000ea2000c1eed00 */
[----:B------:R-:W-:Y:S02]  /*0230*/  ULDC.64 UR4, c[0x0][0x168] ;  /* 0x00005a0000047ab9 */ /* 0x000fe40000000a00 */
[----:B------:R-:W-:-:S04]  /*0240*/  ULEA UR4, UP0, UR10, UR4, 0x2 ;  /* 0x000000040a047291 */ /* 0x000fc8000f80103f */
[----:B------:R-:W-:-:S09]  /*0250*/  ULEA.HI.X UR5, UR10, UR5, URZ, 0x2, UP0 ;  /* 0x000000050a057291 */ /* 0x000fd200080f143f */
[----:B------:R-:W3:Y:S01]  /*0260*/  LDG.E.SYS R11, [UR4] ;  /* 0x00000004ff0b7981 */ /* 0x000ee2000c1ee900 */
[----:B------:R-:W-:Y:S01]  /*0270*/  MOV R22, 0x3e055027 ;  /* 0x3e05502700167802 */ /* 0x000fe20000000f00 */
[----:B------:R-:W-:Y:S02]  /*0280*/  ULDC.64 UR4, c[0x0][0x170] ;  /* 0x00005c0000047ab9 */ /* 0x000fe40000000a00 */
[----:B------:R-:W-:-:S04]  /*0290*/  ULEA UR4, UP0, UR6, UR4, 0x2 ;  /* 0x0000000406047291 */ /* 0x000fc8000f80103f */
[----:B------:R-:W-:Y:S01]  /*02a0*/  ULEA.HI.X UR5, UR6, UR5, URZ, 0x2, UP0 ;  /* 0x0000000506057291 */ /* 0x000fe200080f143f */
[C---:B--2---:R-:W-:Y:S01]  /*02b0*/  FMUL R13, R6.reuse, 1.4426950216293334961 ;  /* 0x3fb8aa3b060d7820 */ /* 0x044fe20000400000 */
[----:B------:R-:W-:Y:S01]  /*02c0*/  FSETP.GT.AND P5, PT, R6, 20, PT ;  /* 0x41a000000600780b */ /* 0x000fe20003fa4000 */
[----:B------:R-:W-:Y:S02]  /*02d0*/  FMUL R9, R5, 1.4426950216293334961 ;  /* 0x3fb8aa3b05097820 */ /* 0x000fe40000400000 */
[----:B------:R-:W-:Y:S01]  /*02e0*/  FMUL R8, R4, 1.4426950216293334961 ;  /* 0x3fb8aa3b04087820 */ /* 0x000fe20000400000 */
[----:B------:R-:W-:Y:S01]  /*02f0*/  FSETP.GEU.AND P3, PT, R13, -126, PT ;  /* 0xc2fc00000d00780b */ /* 0x000fe20003f6e000 */
[----:B------:R-:W-:Y:S01]  /*0300*/  FMUL R14, R7, 1.4426950216293334961 ;  /* 0x3fb8aa3b070e7820 */ /* 0x000fe20000400000 */
[----:B------:R-:W-:Y:S02]  /*0310*/  FSETP.GEU.AND P2, PT, R9, -126, PT ;  /* 0xc2fc00000900780b */ /* 0x000fe40003f4e000 */
[----:B------:R-:W-:-:S02]  /*0320*/  FSETP.GEU.AND P1, PT, R8, -126, PT ;  /* 0xc2fc00000800780b */ /* 0x000fc40003f2e000 */
[----:B------:R-:W-:Y:S01]  /*0330*/  FSETP.GEU.AND P4, PT, R14, -126, PT ;  /* 0xc2fc00000e00780b */ /* 0x000fe20003f8e000 */
[----:B---3--:R-:W-:-:S05]  /*0340*/  FMUL R11, R11, 1.4426950216293334961 ;  /* 0x3fb8aa3b0b0b7820 */ /* 0x008fca0000400000 */
[----:B------:R-:W-:Y:S02]  /*0350*/  @!P3 FMUL R13, R13, 0.5 ;  /* 0x3f0000000d0db820 */ /* 0x000fe40000400000 */
[----:B------:R-:W-:Y:S02]  /*0360*/  @!P2 FMUL R9, R9, 0.5 ;  /* 0x3f0000000909a820 */ /* 0x000fe40000400000 */
[----:B------:R-:W-:Y:S02]  /*0370*/  @!P1 FMUL R8, R8, 0.5 ;  /* 0x3f00000008089820 */ /* 0x000fe40000400000 */
[----:B------:R-:W0:Y:S01]  /*0380*/  MUFU.EX2 R10, R13 ;  /* 0x0000000d000a7308 */ /* 0x000e220000000800 */
[----:B------:R-:W-:-:S07]  /*0390*/  @!P4 FMUL R14, R14, 0.5 ;  /* 0x3f0000000e0ec820 */ /* 0x000fce0000400000 */
[----:B------:R-:W1:Y:S08]  /*03a0*/  MUFU.EX2 R12, R9 ;  /* 0x00000009000c7308 */ /* 0x000e700000000800 */
[----:B------:R2:W3:Y:S01]  /*03b0*/  MUFU.EX2 R0, R8 ;  /* 0x0000000800007308 */ /* 0x0004e20000000800 */
[----:B0-----:R-:W-:-:S04]  /*03c0*/  @!P3 FMUL R10, R10, R10 ;  /* 0x0000000a0a0ab220 */ /* 0x001fc80000400000 */
[----:B------:R-:W-:-:S03]  /*03d0*/  FADD R10, R10, 1 ;  /* 0x3f8000000a0a7421 */ /* 0x000fc60000000000 */
[----:B------:R0:W4:Y:S01]  /*03e0*/  MUFU.EX2 R16, R14 ;  /* 0x0000000e00107308 */ /* 0x0001220000000800 */
[----:B-1----:R-:W-:Y:S01]  /*03f0*/  @!P2 FMUL R12, R12, R12 ;  /* 0x0000000c0c0ca220 */ /* 0x002fe20000400000 */
[----:B------:R-:W-:-:S03]  /*0400*/  ISETP.GE.U32.AND P2, PT, R10, 0x7f800000, PT ;  /* 0x7f8000000a00780c */ /* 0x000fc60003f46070 */
[----:B--2---:R-:W-:Y:S01]  /*0410*/  FADD R8, R12, 1 ;  /* 0x3f8000000c087421 */ /* 0x004fe20000000000 */
[----:B------:R-:W-:Y:S01]  /*0420*/  IADD3 R12, R10, -0x3f2aaaab, RZ ;  /* 0xc0d555550a0c7810 */ /* 0x000fe20007ffe0ff */
[----:B---3--:R-:W-:Y:S01]  /*0430*/  @!P1 FMUL R0, R0, R0 ;  /* 0x0000000000009220 */ /* 0x008fe20000400000 */
[----:B------:R-:W-:Y:S02]  /*0440*/  FSETP.GEU.AND P1, PT, R11, -126, PT ;  /* 0xc2fc00000b00780b */ /* 0x000fe40003f2e000 */
[----:B------:R-:W-:Y:S01]  /*0450*/  LOP3.LUT R21, R12, 0xff800000, RZ, 0xc0, !PT ;  /* 0xff8000000c157812 */ /* 0x000fe200078ec0ff */
[----:B------:R-:W-:Y:S01]  /*0460*/  FADD R0, R0, 1 ;  /* 0x3f80000000007421 */ /* 0x000fe20000000000 */
[----:B0-----:R-:W-:Y:S01]  /*0470*/  IADD3 R14, R8, -0x3f2aaaab, RZ ;  /* 0xc0d55555080e7810 */ /* 0x001fe20007ffe0ff */
[----:B----4-:R-:W-:-:S03]  /*0480*/  @!P4 FMUL R16, R16, R16 ;  /* 0x000000101010c220 */ /* 0x010fc60000400000 */
[----:B------:R-:W-:Y:S02]  /*0490*/  IADD3 R15, R0, -0x3f2aaaab, RZ ;  /* 0xc0d55555000f7810 */ /* 0x000fe40007ffe0ff */
[----:B------:R-:W-:Y:S01]  /*04a0*/  LOP3.LUT R19, R14, 0xff800000, RZ, 0xc0, !PT ;  /* 0xff8000000e137812 */ /* 0x000fe200078ec0ff */
[----:B------:R-:W-:Y:S01]  /*04b0*/  FADD R9, R16, 1 ;  /* 0x3f80000010097421 */ /* 0x000fe20000000000 */
[----:B------:R-:W-:Y:S01]  /*04c0*/  IADD3 R16, R10, -R21, RZ ;  /* 0x800000150a107210 */ /* 0x000fe20007ffe0ff */
[----:B------:R-:W-:Y:S01]  /*04d0*/  @!P1 FMUL R11, R11, 0.5 ;  /* 0x3f0000000b0b9820 */ /* 0x000fe20000400000 */
[----:B------:R-:W-:Y:S01]  /*04e0*/  LOP3.LUT R15, R15, 0xff800000, RZ, 0xc0, !PT ;  /* 0xff8000000f0f7812 */ /* 0x000fe200078ec0ff */
[----:B------:R-:W0:Y:S01]  /*04f0*/  I2F R21, R21 ;  /* 0x0000001500157306 */ /* 0x000e220000201400 */
[----:B------:R-:W-:Y:S01]  /*0500*/  IADD3 R20, R9, -0x3f2aaaab, RZ ;  /* 0xc0d5555509147810 */ /* 0x000fe20007ffe0ff */
[----:B------:R-:W-:Y:S01]  /*0510*/  FADD R18, R16, -1 ;  /* 0xbf80000010127421 */ /* 0x000fe20000000000 */
[----:B------:R-:W-:-:S02]  /*0520*/  IADD3 R13, R0, -R15, RZ ;  /* 0x8000000f000d7210 */ /* 0x000fc40007ffe0ff */
[----:B------:R-:W-:Y:S01]  /*0530*/  LOP3.LUT R20, R20, 0xff800000, RZ, 0xc0, !PT ;  /* 0xff80000014147812 */ /* 0x000fe200078ec0ff */
[----:B------:R-:W-:Y:S01]  /*0540*/  FFMA.FTZ R23, R18, -R22, 0.14084610342979431152 ;  /* 0x3e1039f612177423 */ /* 0x000fe20000010816 */
[C---:B------:R-:W-:Y:S01]  /*0550*/  ISETP.GE.U32.AND P6, PT, R9.reuse, 0x7f800000, PT ;  /* 0x7f8000000900780c */ /* 0x040fe20003fc6070 */
[----:B------:R1:W-:Y:S01]  /*0560*/  I2F R12, R15 ;  /* 0x0000000f000c7306 */ /* 0x0003e20000201400 */
[----:B------:R-:W-:Y:S01]  /*0570*/  IADD3 R16, R9, -R20, RZ ;  /* 0x8000001409107210 */ /* 0x000fe20007ffe0ff */
[----:B------:R-:W-:Y:S01]  /*0580*/  FADD R14, R13, -1 ;  /* 0xbf8000000d0e7421 */ /* 0x000fe20000000000 */
[----:B------:R-:W-:Y:S01]  /*0590*/  ISETP.GE.U32.AND P3, PT, R0, 0x7f800000, PT ;  /* 0x7f8000000000780c */ /* 0x000fe20003f66070 */
[----:B------:R-:W-:Y:S01]  /*05a0*/  FFMA.FTZ R23, R18, R23, -0.12148627638816833496 ;  /* 0xbdf8cdcc12177423 */ /* 0x000fe20000010017 */
[----:B------:R-:W-:Y:S01]  /*05b0*/  FSETP.NEU.AND P4, PT, R10, RZ, PT ;  /* 0x000000ff0a00720b */ /* 0x000fe20003f8d000 */
[----:B------:R-:W-:Y:S01]  /*05c0*/  FFMA.FTZ R17, R14, -R22, 0.14084610342979431152 ;  /* 0x3e1039f60e117423 */ /* 0x000fe20000010816 */
[----:B-1----:R-:W-:Y:S01]  /*05d0*/  IADD3 R15, R8, -R19, RZ ;  /* 0x80000013080f7210 */ /* 0x002fe20007ffe0ff */
[----:B------:R1:W-:Y:S01]  /*05e0*/  I2F R13, R19 ;  /* 0x00000013000d7306 */ /* 0x0003e20000201400 */
[----:B------:R-:W-:-:S02]  /*05f0*/  FFMA.FTZ R23, R18, R23, 0.13980610668659210205 ;  /* 0x3e0f295512177423 */ /* 0x000fc40000010017 */
[----:B------:R-:W-:Y:S02]  /*0600*/  FFMA.FTZ R17, R14, R17, -0.12148627638816833496 ;  /* 0xbdf8cdcc0e117423 */ /* 0x000fe40000010011 */
[----:B------:R-:W-:Y:S02]  /*0610*/  FADD R15, R15, -1 ;  /* 0xbf8000000f0f7421 */ /* 0x000fe40000000000 */
[----:B------:R-:W-:Y:S01]  /*0620*/  FFMA.FTZ R23, R18, R23, -0.16684235632419586182 ;  /* 0xbe2ad8b912177423 */ /* 0x000fe20000010017 */
[----:B------:R-:W2:Y:S01]  /*0630*/  I2F R20, R20 ;  /* 0x0000001400147306 */ /* 0x000ea20000201400 */
[----:B-1----:R-:W-:Y:S02]  /*0640*/  FADD R19, R16, -1 ;  /* 0xbf80000010137421 */ /* 0x002fe40000000000 */
[-C--:B------:R-:W-:Y:S02]  /*0650*/  FFMA.FTZ R16, R15, -R22.reuse, 0.14084610342979431152 ;  /* 0x3e1039f60f107423 */ /* 0x080fe40000010816 */
[----:B------:R-:W-:-:S02]  /*0660*/  FFMA.FTZ R22, R19, -R22, 0.14084610342979431152 ;  /* 0x3e1039f613167423 */ /* 0x000fc40000010816 */
[C---:B------:R-:W-:Y:S01]  /*0670*/  FFMA.FTZ R23, R18.reuse, R23, 0.20012299716472625732 ;  /* 0x3e4ced0b12177423 */ /* 0x040fe20000010017 */
[----:B------:R-:W1:Y:S01]  /*0680*/  MUFU.EX2 R11, R11 ;  /* 0x0000000b000b7308 */ /* 0x000e620000000800 */
[C---:B------:R-:W-:Y:S02]  /*0690*/  FFMA.FTZ R22, R19.reuse, R22, -0.12148627638816833496 ;  /* 0xbdf8cdcc13167423 */ /* 0x040fe40000010016 */
[----:B------:R-:W-:Y:S02]  /*06a0*/  FFMA.FTZ R23, R18, R23, -0.24999669194221496582 ;  /* 0xbe7fff2212177423 */ /* 0x000fe40000010017 */
[----:B------:R-:W-:Y:S02]  /*06b0*/  FFMA.FTZ R22, R19, R22, 0.13980610668659210205 ;  /* 0x3e0f295513167423 */ /* 0x000fe40000010016 */
[----:B------:R-:W-:Y:S02]  /*06c0*/  FFMA.FTZ R16, R15, R16, -0.12148627638816833496 ;  /* 0xbdf8cdcc0f107423 */ /* 0x000fe40000010010 */
[----:B------:R-:W-:-:S02]  /*06d0*/  FFMA.FTZ R22, R19, R22, -0.16684235632419586182 ;  /* 0xbe2ad8b913167423 */ /* 0x000fc40000010016 */
[----:B------:R-:W-:Y:S02]  /*06e0*/  FFMA.FTZ R17, R14, R17, 0.13980610668659210205 ;  /* 0x3e0f29550e117423 */ /* 0x000fe40000010011 */
[----:B------:R-:W-:Y:S02]  /*06f0*/  FFMA.FTZ R23, R18, R23, 0.33333182334899902344 ;  /* 0x3eaaaa7812177423 */ /* 0x000fe40000010017 */
[----:B------:R-:W-:Y:S02]  /*0700*/  FFMA.FTZ R16, R15, R16, 0.13980610668659210205 ;  /* 0x3e0f29550f107423 */ /* 0x000fe40000010010 */
[----:B------:R-:W-:Y:S02]  /*0710*/  FFMA.FTZ R22, R19, R22, 0.20012299716472625732 ;  /* 0x3e4ced0b13167423 */ /* 0x000fe40000010016 */
[----:B------:R-:W-:Y:S02]  /*0720*/  FFMA.FTZ R17, R14, R17, -0.16684235632419586182 ;  /* 0xbe2ad8b90e117423 */ /* 0x000fe40000010011 */
[----:B------:R-:W-:-:S02]  /*0730*/  FFMA.FTZ R23, R18, R23, -0.5 ;  /* 0xbf00000012177423 */ /* 0x000fc40000010017 */
[----:B------:R-:W-:Y:S02]  /*0740*/  FFMA.FTZ R16, R15, R16, -0.16684235632419586182 ;  /* 0xbe2ad8b90f107423 */ /* 0x000fe40000010010 */
[----:B------:R-:W-:Y:S02]  /*0750*/  FFMA.FTZ R22, R19, R22, -0.24999669194221496582 ;  /* 0xbe7fff2213167423 */ /* 0x000fe40000010016 */
[----:B------:R-:W-:Y:S02]  /*0760*/  FFMA.FTZ R17, R14, R17, 0.20012299716472625732 ;  /* 0x3e4ced0b0e117423 */ /* 0x000fe40000010011 */
[----:B------:R-:W-:Y:S02]  /*0770*/  FMUL R23, R18, R23 ;  /* 0x0000001712177220 */ /* 0x000fe40000400000 */
[----:B------:R-:W-:Y:S02]  /*0780*/  FFMA.FTZ R16, R15, R16, 0.20012299716472625732 ;  /* 0x3e4ced0b0f107423 */ /* 0x000fe40000010010 */
[----:B------:R-:W-:-:S02]  /*0790*/  FFMA.FTZ R22, R19, R22, 0.33333182334899902344 ;  /* 0x3eaaaa7813167423 */ /* 0x000fc40000010016 */
[----:B------:R-:W-:Y:S02]  /*07a0*/  FFMA.FTZ R17, R14, R17, -0.24999669194221496582 ;  /* 0xbe7fff220e117423 */ /* 0x000fe40000010011 */
[----:B------:R-:W-:Y:S01]  /*07b0*/  FFMA.FTZ R18, R18, R23, R18 ;  /* 0x0000001712127223 */ /* 0x000fe20000010012 */
[----:B------:R-:W-:Y:S01]  /*07c0*/  @P2 MOV R23, 0x7f800000 ;  /* 0x7f80000000172802 */ /* 0x000fe20000000f00 */
[----:B0-----:R-:W-:Y:S02]  /*07d0*/  FFMA.FTZ R21, R21, 1.1920928955078125e-07, RZ ;  /* 0x3400000015157823 */ /* 0x001fe400000100ff */
[----:B------:R-:W-:Y:S02]  /*07e0*/  FFMA.FTZ R16, R15, R16, -0.24999669194221496582 ;  /* 0xbe7fff220f107423 */ /* 0x000fe40000010010 */
[----:B------:R-:W-:Y:S02]  /*07f0*/  FFMA.FTZ R22, R19, R22, -0.5 ;  /* 0xbf00000013167423 */ /* 0x000fe40000010016 */
[----:B------:R-:W-:-:S02]  /*0800*/  FFMA.FTZ R17, R14, R17, 0.33333182334899902344 ;  /* 0x3eaaaa780e117423 */ /* 0x000fc40000010011 */
[----:B------:R-:W-:Y:S02]  /*0810*/  FFMA.FTZ R18, R21, 0.69314718246459960938, R18 ;  /* 0x3f31721815127823 */ /* 0x000fe40000010012 */
[----:B------:R-:W-:Y:S02]  /*0820*/  FFMA.FTZ R16, R15, R16, 0.33333182334899902344 ;  /* 0x3eaaaa780f107423 */ /* 0x000fe40000010010 */
[----:B------:R-:W-:Y:S02]  /*0830*/  FMUL R22, R19, R22 ;  /* 0x0000001613167220 */ /* 0x000fe40000400000 */
[----:B------:R-:W-:Y:S02]  /*0840*/  FFMA.FTZ R17, R14, R17, -0.5 ;  /* 0xbf0000000e117423 */ /* 0x000fe40000010011 */
[----:B------:R-:W-:Y:S01]  /*0850*/  @P2 FFMA.FTZ R18, R10, R23, +INF ;  /* 0x7f8000000a122423 */ /* 0x000fe20000010017 */
[----:B------:R-:W-:Y:S01]  /*0860*/  ISETP.GE.U32.AND P2, PT, R8, 0x7f800000, PT ;  /* 0x7f8000000800780c */ /* 0x000fe20003f46070 */
[----:B------:R-:W-:Y:S01]  /*0870*/  FFMA.FTZ R16, R15, R16, -0.5 ;  /* 0xbf0000000f107423 */ /* 0x000fe20000010010 */
[----:B------:R-:W-:Y:S01]  /*0880*/  @P6 MOV R10, 0x7f800000 ;  /* 0x7f800000000a6802 */ /* 0x000fe20000000f00 */
[----:B------:R-:W-:Y:S01]  /*0890*/  FFMA.FTZ R19, R19, R22, R19 ;  /* 0x0000001613137223 */ /* 0x000fe20000010013 */
[----:B------:R-:W-:Y:S01]  /*08a0*/  @!P5 FSEL R6, R18, -INF , P4 ;  /* 0xff8000001206d808 */ /* 0x000fe20002000000 */
[----:B--2---:R-:W-:Y:S01]  /*08b0*/  FFMA.FTZ R20, R20, 1.1920928955078125e-07, RZ ;  /* 0x3400000014147823 */ /* 0x004fe200000100ff */
[----:B------:R-:W-:Y:S01]  /*08c0*/  FSETP.GT.AND P4, PT, R5, 20, PT ;  /* 0x41a000000500780b */ /* 0x000fe20003f84000 */
[----:B------:R-:W-:Y:S01]  /*08d0*/  FMUL R17, R14, R17 ;  /* 0x000000110e117220 */ /* 0x000fe20000400000 */
[----:B------:R-:W-:Y:S01]  /*08e0*/  FSETP.GT.AND P5, PT, R4, 20, PT ;  /* 0x41a000000400780b */ /* 0x000fe20003fa4000 */
[----:B------:R-:W-:-:S02]  /*08f0*/  FMUL R16, R15, R16 ;  /* 0x000000100f107220 */ /* 0x000fc40000400000 */
[----:B------:R-:W-:Y:S02]  /*0900*/  FFMA.FTZ R19, R20, 0.69314718246459960938, R19 ;  /* 0x3f31721814137823 */ /* 0x000fe40000010013 */
[----:B------:R-:W-:Y:S02]  /*0910*/  FFMA.FTZ R17, R14, R17, R14 ;  /* 0x000000110e117223 */ /* 0x000fe4000001000e */
[----:B------:R-:W-:Y:S02]  /*0920*/  FFMA.FTZ R12, R12, 1.1920928955078125e-07, RZ ;  /* 0x340000000c0c7823 */ /* 0x000fe400000100ff */
[----:B------:R-:W-:Y:S01]  /*0930*/  FFMA.FTZ R16, R15, R16, R15 ;  /* 0x000000100f107223 */ /* 0x000fe2000001000f */
[----:B------:R-:W-:Y:S01]  /*0940*/  @P3 MOV R15, 0x7f800000 ;  /* 0x7f800000000f3802 */ /* 0x000fe20000000f00 */
[----:B------:R-:W-:Y:S02]  /*0950*/  FFMA.FTZ R13, R13, 1.1920928955078125e-07, RZ ;  /* 0x340000000d0d7823 */ /* 0x000fe400000100ff */
[----:B------:R-:W-:Y:S01]  /*0960*/  @P6 FFMA.FTZ R19, R9, R10, +INF ;  /* 0x7f80000009136423 */ /* 0x000fe2000001000a */
[----:B------:R-:W-:Y:S01]  /*0970*/  FSETP.GT.AND P6, PT, R7, 20, PT ;  /* 0x41a000000700780b */ /* 0x000fe20003fc4000 */
[----:B------:R-:W-:Y:S01]  /*0980*/  FFMA.FTZ R12, R12, 0.69314718246459960938, R17 ;  /* 0x3f3172180c0c7823 */ /* 0x000fe20000010011 */
[----:B------:R-:W-:Y:S01]  /*0990*/  @P2 MOV R17, 0x7f800000 ;  /* 0x7f80000000112802 */ /* 0x000fe20000000f00 */
[----:B------:R-:W-:-:S02]  /*09a0*/  FFMA.FTZ R13, R13, 0.69314718246459960938, R16 ;  /* 0x3f3172180d0d7823 */ /* 0x000fc40000010010 */
[C---:B------:R-:W-:Y:S01]  /*09b0*/  @P3 FFMA.FTZ R12, R0.reuse, R15, +INF ;  /* 0x7f800000000c3423 */ /* 0x040fe2000001000f */
[----:B------:R-:W-:Y:S01]  /*09c0*/  FSETP.NEU.AND P3, PT, R0, RZ, PT ;  /* 0x000000ff0000720b */ /* 0x000fe20003f6d000 */
[C---:B------:R-:W-:Y:S01]  /*09d0*/  @P2 FFMA.FTZ R13, R8.reuse, R17, +INF ;  /* 0x7f800000080d2423 */ /* 0x040fe20000010011 */
[----:B------:R-:W-:Y:S01]  /*09e0*/  FSETP.NEU.AND P2, PT, R8, RZ, PT ;  /* 0x000000ff0800720b */ /* 0x000fe20003f4d000 */
[----:B-1----:R-:W-:Y:S01]  /*09f0*/  @!P1 FMUL R11, R11, R11 ;  /* 0x0000000b0b0b9220 */ /* 0x002fe20000400000 */
[----:B------:R-:W-:Y:S02]  /*0a00*/  FSETP.NEU.AND P1, PT, R9, RZ, PT ;  /* 0x000000ff0900720b */ /* 0x000fe40003f2d000 */
[----:B------:R-:W-:Y:S01]  /*0a10*/  @!P4 FSEL R5, R13, -INF , P2 ;  /* 0xff8000000d05c808 */ /* 0x000fe20001000000 */
[----:B------:R-:W-:Y:S01]  /*0a20*/  FADD R11, RZ, -R11 ;  /* 0x8000000bff0b7221 */ /* 0x000fe20000000000 */
[----:B------:R-:W-:Y:S02]  /*0a30*/  @!P5 FSEL R4, R12, -INF , P3 ;  /* 0xff8000000c04d808 */ /* 0x000fe40001800000 */
[----:B------:R-:W-:Y:S01]  /*0a40*/  @!P6 FSEL R7, R19, -INF , P1 ;  /* 0xff8000001307e808 */ /* 0x000fe20000800000 */
[----:B------:R-:W-:-:S02]  /*0a50*/  FMUL R6, R11, R6 ;  /* 0x000000060b067220 */ /* 0x000fc40000400000 */
[C---:B------:R-:W-:Y:S02]  /*0a60*/  FMUL R5, R11.reuse, R5 ;  /* 0x000000050b057220 */ /* 0x040fe40000400000 */
[C---:B------:R-:W-:Y:S02]  /*0a70*/  FMUL R4, R11.reuse, R4 ;  /* 0x000000040b047220 */ /* 0x040fe40000400000 */
[----:B------:R-:W-:Y:S01]  /*0a80*/  FMUL R7, R11, R7 ;  /* 0x000000070b077220 */ /* 0x000fe20000400000 */
[----:B------:R-:W-:Y:S07]  /*0a90*/  @!P0 EXIT ;  /* 0x000000000000894d */ /* 0x000fee0003800000 */
[----:B------:R-:W-:Y:S01]  /*0aa0*/  STG.E.128.SYS [R2.64+UR4], R4 ;  /* 0x0000000402007986 */ /* 0x000fe2000c10ed04 */
[----:B------:R-:W-:Y:S05]  /*0ab0*/  EXIT ;  /* 0x000000000000794d */ /* 0x000fea0003800000 */
.L_x_0:
[----:B------:R-:W-:-:S00]  /*0ac0*/  BRA `(.L_x_0) ;  /* 0xfffffff000007947 */ /* 0x000fc0000383ffff */
[----:B------:R-:W-:-:S00]  /*0ad0*/  NOP ;  /* 0x0000000000007918 */ /* 0x000fc00000000000 */
[----:B------:R-:W-:-:S00]  /*0ae0*/  NOP ;  /* 0x0000000000007918 */ /* 0x000fc00000000000 */
[----:B------:R-:W-:-:S00]  /*0af0*/  NOP ;  /* 0x0000000000007918 */ /* 0x000fc00000000000 */
.L_x_1:


//--------------------- .nv.global.init           --------------------------
	.section	.nv.global.init,"aw",@progbits
.nv.global.init:
	.type		_$_str,@object
	.size		_$_str,(.L_0 - _$_str)
_$_str:
        /*0000*/ 	.byte	0x5f, 0x5f, 0x43, 0x55, 0x44, 0x41, 0x5f, 0x46, 0x54, 0x5a, 0x00
.L_0:
